//
// Generated by NVIDIA NVVM Compiler
//
// Compiler Build ID: CL-36424714
// Cuda compilation tools, release 13.0, V13.0.88
// Based on NVVM 20.0.0
//

.version 9.0
.target sm_100
.address_size 64

	// .globl	_Z8multiplyPdS_S_jj

.visible .entry _Z8multiplyPdS_S_jj(
	.param .u64 .ptr .align 1 _Z8multiplyPdS_S_jj_param_0,
	.param .u64 .ptr .align 1 _Z8multiplyPdS_S_jj_param_1,
	.param .u64 .ptr .align 1 _Z8multiplyPdS_S_jj_param_2,
	.param .u32 _Z8multiplyPdS_S_jj_param_3,
	.param .u32 _Z8multiplyPdS_S_jj_param_4
)
{
	.reg .pred 	%p<11>;
	.reg .b32 	%r<42>;
	.reg .b64 	%rd<37>;
	.reg .b64 	%fd<99>;

	ld.param.u64 	%rd17, [_Z8multiplyPdS_S_jj_param_0];
	ld.param.u64 	%rd18, [_Z8multiplyPdS_S_jj_param_1];
	ld.param.u64 	%rd16, [_Z8multiplyPdS_S_jj_param_2];
	ld.param.u32 	%r26, [_Z8multiplyPdS_S_jj_param_3];
	ld.param.u32 	%r25, [_Z8multiplyPdS_S_jj_param_4];
	cvta.to.global.u64 	%rd1, %rd18;
	cvta.to.global.u64 	%rd2, %rd17;
	mov.u32 	%r27, %ctaid.x;
	mov.u32 	%r28, %ntid.x;
	mov.u32 	%r29, %tid.x;
	mad.lo.s32 	%r1, %r27, %r28, %r29;
	setp.ge.u32 	%p1, %r1, %r26;
	@%p1 bra 	$L__BB0_14;
	mul.lo.s32 	%r35, %r25, %r1;
	add.s32 	%r30, %r35, %r25;
	setp.ge.u32 	%p2, %r35, %r30;
	@%p2 bra 	$L__BB0_14;
	cvta.to.global.u64 	%rd19, %rd16;
	mul.wide.u32 	%rd20, %r1, 8;
	add.s64 	%rd3, %rd19, %rd20;
	ld.global.f64 	%fd95, [%rd3];
	add.s32 	%r32, %r25, -1;
	and.b32  	%r3, %r25, 15;
	setp.lt.u32 	%p3, %r32, 15;
	mov.b32 	%r38, 0;
	@%p3 bra 	$L__BB0_5;
	and.b32  	%r38, %r25, -16;
	add.s64 	%rd34, %rd1, 64;
	neg.s32 	%r33, %r38;
	mul.wide.u32 	%rd21, %r35, 8;
	add.s64 	%rd22, %rd21, %rd2;
	add.s64 	%rd33, %rd22, 64;
$L__BB0_4:
	.pragma "nounroll";
	ld.global.f64 	%fd11, [%rd33+-64];
	ld.global.f64 	%fd12, [%rd34+-64];
	fma.rn.f64 	%fd13, %fd11, %fd12, %fd95;
	st.global.f64 	[%rd3], %fd13;
	ld.global.f64 	%fd14, [%rd33+-56];
	ld.global.f64 	%fd15, [%rd34+-56];
	fma.rn.f64 	%fd16, %fd14, %fd15, %fd13;
	st.global.f64 	[%rd3], %fd16;
	ld.global.f64 	%fd17, [%rd33+-48];
	ld.global.f64 	%fd18, [%rd34+-48];
	fma.rn.f64 	%fd19, %fd17, %fd18, %fd16;
	st.global.f64 	[%rd3], %fd19;
	ld.global.f64 	%fd20, [%rd33+-40];
	ld.global.f64 	%fd21, [%rd34+-40];
	fma.rn.f64 	%fd22, %fd20, %fd21, %fd19;
	st.global.f64 	[%rd3], %fd22;
	ld.global.f64 	%fd23, [%rd33+-32];
	ld.global.f64 	%fd24, [%rd34+-32];
	fma.rn.f64 	%fd25, %fd23, %fd24, %fd22;
	st.global.f64 	[%rd3], %fd25;
	ld.global.f64 	%fd26, [%rd33+-24];
	ld.global.f64 	%fd27, [%rd34+-24];
	fma.rn.f64 	%fd28, %fd26, %fd27, %fd25;
	st.global.f64 	[%rd3], %fd28;
	ld.global.f64 	%fd29, [%rd33+-16];
	ld.global.f64 	%fd30, [%rd34+-16];
	fma.rn.f64 	%fd31, %fd29, %fd30, %fd28;
	st.global.f64 	[%rd3], %fd31;
	ld.global.f64 	%fd32, [%rd33+-8];
	ld.global.f64 	%fd33, [%rd34+-8];
	fma.rn.f64 	%fd34, %fd32, %fd33, %fd31;
	st.global.f64 	[%rd3], %fd34;
	ld.global.f64 	%fd35, [%rd33];
	ld.global.f64 	%fd36, [%rd34];
	fma.rn.f64 	%fd37, %fd35, %fd36, %fd34;
	st.global.f64 	[%rd3], %fd37;
	ld.global.f64 	%fd38, [%rd33+8];
	ld.global.f64 	%fd39, [%rd34+8];
	fma.rn.f64 	%fd40, %fd38, %fd39, %fd37;
	st.global.f64 	[%rd3], %fd40;
	ld.global.f64 	%fd41, [%rd33+16];
	ld.global.f64 	%fd42, [%rd34+16];
	fma.rn.f64 	%fd43, %fd41, %fd42, %fd40;
	st.global.f64 	[%rd3], %fd43;
	ld.global.f64 	%fd44, [%rd33+24];
	ld.global.f64 	%fd45, [%rd34+24];
	fma.rn.f64 	%fd46, %fd44, %fd45, %fd43;
	st.global.f64 	[%rd3], %fd46;
	ld.global.f64 	%fd47, [%rd33+32];
	ld.global.f64 	%fd48, [%rd34+32];
	fma.rn.f64 	%fd49, %fd47, %fd48, %fd46;
	st.global.f64 	[%rd3], %fd49;
	ld.global.f64 	%fd50, [%rd33+40];
	ld.global.f64 	%fd51, [%rd34+40];
	fma.rn.f64 	%fd52, %fd50, %fd51, %fd49;
	st.global.f64 	[%rd3], %fd52;
	ld.global.f64 	%fd53, [%rd33+48];
	ld.global.f64 	%fd54, [%rd34+48];
	fma.rn.f64 	%fd55, %fd53, %fd54, %fd52;
	st.global.f64 	[%rd3], %fd55;
	ld.global.f64 	%fd56, [%rd33+56];
	ld.global.f64 	%fd57, [%rd34+56];
	fma.rn.f64 	%fd95, %fd56, %fd57, %fd55;
	st.global.f64 	[%rd3], %fd95;
	add.s32 	%r35, %r35, 16;
	add.s64 	%rd34, %rd34, 128;
	add.s32 	%r33, %r33, 16;
	add.s64 	%rd33, %rd33, 128;
	setp.ne.s32 	%p4, %r33, 0;
	@%p4 bra 	$L__BB0_4;
$L__BB0_5:
	setp.eq.s32 	%p5, %r3, 0;
	@%p5 bra 	$L__BB0_14;
	and.b32  	%r12, %r25, 7;
	setp.lt.u32 	%p6, %r3, 8;
	@%p6 bra 	$L__BB0_8;
	mul.wide.u32 	%rd23, %r35, 8;
	add.s64 	%rd24, %rd2, %rd23;
	ld.global.f64 	%fd58, [%rd24];
	mul.wide.u32 	%rd25, %r38, 8;
	add.s64 	%rd26, %rd1, %rd25;
	ld.global.f64 	%fd59, [%rd26];
	fma.rn.f64 	%fd60, %fd58, %fd59, %fd95;
	st.global.f64 	[%rd3], %fd60;
	ld.global.f64 	%fd61, [%rd24+8];
	ld.global.f64 	%fd62, [%rd26+8];
	fma.rn.f64 	%fd63, %fd61, %fd62, %fd60;
	st.global.f64 	[%rd3], %fd63;
	ld.global.f64 	%fd64, [%rd24+16];
	ld.global.f64 	%fd65, [%rd26+16];
	fma.rn.f64 	%fd66, %fd64, %fd65, %fd63;
	st.global.f64 	[%rd3], %fd66;
	ld.global.f64 	%fd67, [%rd24+24];
	ld.global.f64 	%fd68, [%rd26+24];
	fma.rn.f64 	%fd69, %fd67, %fd68, %fd66;
	st.global.f64 	[%rd3], %fd69;
	ld.global.f64 	%fd70, [%rd24+32];
	ld.global.f64 	%fd71, [%rd26+32];
	fma.rn.f64 	%fd72, %fd70, %fd71, %fd69;
	st.global.f64 	[%rd3], %fd72;
	ld.global.f64 	%fd73, [%rd24+40];
	ld.global.f64 	%fd74, [%rd26+40];
	fma.rn.f64 	%fd75, %fd73, %fd74, %fd72;
	st.global.f64 	[%rd3], %fd75;
	ld.global.f64 	%fd76, [%rd24+48];
	ld.global.f64 	%fd77, [%rd26+48];
	fma.rn.f64 	%fd78, %fd76, %fd77, %fd75;
	st.global.f64 	[%rd3], %fd78;
	ld.global.f64 	%fd79, [%rd24+56];
	ld.global.f64 	%fd80, [%rd26+56];
	fma.rn.f64 	%fd95, %fd79, %fd80, %fd78;
	st.global.f64 	[%rd3], %fd95;
	add.s32 	%r38, %r38, 8;
	add.s32 	%r35, %r35, 8;
$L__BB0_8:
	setp.eq.s32 	%p7, %r12, 0;
	@%p7 bra 	$L__BB0_14;
	and.b32  	%r17, %r25, 3;
	setp.lt.u32 	%p8, %r12, 4;
	@%p8 bra 	$L__BB0_11;
	mul.wide.u32 	%rd27, %r35, 8;
	add.s64 	%rd28, %rd2, %rd27;
	ld.global.f64 	%fd81, [%rd28];
	mul.wide.u32 	%rd29, %r38, 8;
	add.s64 	%rd30, %rd1, %rd29;
	ld.global.f64 	%fd82, [%rd30];
	fma.rn.f64 	%fd83, %fd81, %fd82, %fd95;
	st.global.f64 	[%rd3], %fd83;
	ld.global.f64 	%fd84, [%rd28+8];
	ld.global.f64 	%fd85, [%rd30+8];
	fma.rn.f64 	%fd86, %fd84, %fd85, %fd83;
	st.global.f64 	[%rd3], %fd86;
	ld.global.f64 	%fd87, [%rd28+16];
	ld.global.f64 	%fd88, [%rd30+16];
	fma.rn.f64 	%fd89, %fd87, %fd88, %fd86;
	st.global.f64 	[%rd3], %fd89;
	ld.global.f64 	%fd90, [%rd28+24];
	ld.global.f64 	%fd91, [%rd30+24];
	fma.rn.f64 	%fd95, %fd90, %fd91, %fd89;
	st.global.f64 	[%rd3], %fd95;
	add.s32 	%r38, %r38, 4;
	add.s32 	%r35, %r35, 4;
$L__BB0_11:
	setp.eq.s32 	%p9, %r17, 0;
	@%p9 bra 	$L__BB0_14;
	mul.wide.u32 	%rd31, %r35, 8;
	add.s64 	%rd36, %rd2, %rd31;
	mul.wide.u32 	%rd32, %r38, 8;
	add.s64 	%rd35, %rd1, %rd32;
	neg.s32 	%r41, %r17;
$L__BB0_13:
	.pragma "nounroll";
	ld.global.f64 	%fd92, [%rd36];
	ld.global.f64 	%fd93, [%rd35];
	fma.rn.f64 	%fd95, %fd92, %fd93, %fd95;
	st.global.f64 	[%rd3], %fd95;
	add.s64 	%rd36, %rd36, 8;
	add.s64 	%rd35, %rd35, 8;
	add.s32 	%r41, %r41, 1;
	setp.ne.s32 	%p10, %r41, 0;
	@%p10 bra 	$L__BB0_13;
$L__BB0_14:
	ret;

}


// ===== COMPILED SASS (sm_100) =====

	.target	sm_100

	.elftype	@"ET_EXEC"


//--------------------- .note.nv.tkinfo           --------------------------
	.section	.note.nv.tkinfo,"",@"SHT_NOTE"
	.sectionflags	@"SHF_NOTE_NV_TKINFO"
	.tkinfo
        /*0018*/ 	.word	0x00000002
        /*0030*/ 	.string	""
        /*0030*/ 	.string	"ptxas"
        /*0030*/ 	.string	"Cuda compilation tools, release 13.0, V13.0.88"
        /*0030*/ 	.string	"Build cuda_13.0.r13.0/compiler.36424714_0"
        /*0030*/ 	.string	"-arch sm_100 -m 64 "



//--------------------- .note.nv.cuinfo           --------------------------
	.section	.note.nv.cuinfo,"",@"SHT_NOTE"
	.sectionflags	@"SHF_NOTE_NV_CUINFO"
        /*0018*/ 	.short	0x0002
        /*001a*/ 	.short	0x0064
        /*001c*/ 	.short	0x0082
	.zero		2


//--------------------- .nv.info                  --------------------------
	.section	.nv.info,"",@"SHT_CUDA_INFO"
	.align	4


	//----- nvinfo : EIATTR_REGCOUNT
	.align		4
        /*0000*/ 	.byte	0x04, 0x2f
        /*0002*/ 	.short	(.L_1 - .L_0)
	.align		4
.L_0:
        /*0004*/ 	.word	index@(_Z8multiplyPdS_S_jj)
        /*0008*/ 	.word	0x00000016


	//----- nvinfo : EIATTR_FRAME_SIZE
	.align		4
.L_1:
        /*000c*/ 	.byte	0x04, 0x11
        /*000e*/ 	.short	(.L_3 - .L_2)
	.align		4
.L_2:
        /*0010*/ 	.word	index@(_Z8multiplyPdS_S_jj)
        /*0014*/ 	.word	0x00000000


	//----- nvinfo : EIATTR_MIN_STACK_SIZE
	.align		4
.L_3:
        /*0018*/ 	.byte	0x04, 0x12
        /*001a*/ 	.short	(.L_5 - .L_4)
	.align		4
.L_4:
        /*001c*/ 	.word	index@(_Z8multiplyPdS_S_jj)
        /*0020*/ 	.word	0x00000000
.L_5:


//--------------------- .nv.compat                --------------------------
	.section	.nv.compat,"",@"SHT_CUDA_COMPAT_INFO"
	.align	4
        /*0000*/ 	.byte	0x02, 0x09, 0x00, 0x00, 0x02, 0x02, 0x01, 0x00, 0x02, 0x05, 0x05, 0x00, 0x03, 0x07, 0x01, 0x01
        /*0010*/ 	.byte	0x02, 0x03, 0x00, 0x00, 0x02, 0x06, 0x01, 0x00, 0x04, 0x0b, 0x08, 0x00, 0x01, 0x00, 0x00, 0x00
        /*0020*/ 	.byte	0x00, 0x00, 0x00, 0x00


//--------------------- .nv.info._Z8multiplyPdS_S_jj --------------------------
	.section	.nv.info._Z8multiplyPdS_S_jj,"",@"SHT_CUDA_INFO"
	.sectionflags	@""
	.align	4


	//----- nvinfo : EIATTR_CUDA_API_VERSION
	.align		4
        /*0000*/ 	.byte	0x04, 0x37
        /*0002*/ 	.short	(.L_7 - .L_6)
.L_6:
        /*0004*/ 	.word	0x00000082


	//----- nvinfo : EIATTR_KPARAM_INFO
	.align		4
.L_7:
        /*0008*/ 	.byte	0x04, 0x17
        /*000a*/ 	.short	(.L_9 - .L_8)
.L_8:
        /*000c*/ 	.word	0x00000000
        /*0010*/ 	.short	0x0004
        /*0012*/ 	.short	0x001c
        /*0014*/ 	.byte	0x00, 0xf0, 0x11, 0x00


	//----- nvinfo : EIATTR_KPARAM_INFO
	.align		4
.L_9:
        /*0018*/ 	.byte	0x04, 0x17
        /*001a*/ 	.short	(.L_11 - .L_10)
.L_10:
        /*001c*/ 	.word	0x00000000
        /*0020*/ 	.short	0x0003
        /*0022*/ 	.short	0x0018
        /*0024*/ 	.byte	0x00, 0xf0, 0x11, 0x00


	//----- nvinfo : EIATTR_KPARAM_INFO
	.align		4
.L_11:
        /*0028*/ 	.byte	0x04, 0x17
        /*002a*/ 	.short	(.L_13 - .L_12)
.L_12:
        /*002c*/ 	.word	0x00000000
        /*0030*/ 	.short	0x0002
        /*0032*/ 	.short	0x0010
        /*0034*/ 	.byte	0x00, 0xf5, 0x21, 0x00


	//----- nvinfo : EIATTR_KPARAM_INFO
	.align		4
.L_13:
        /*0038*/ 	.byte	0x04, 0x17
        /*003a*/ 	.short	(.L_15 - .L_14)
.L_14:
        /*003c*/ 	.word	0x00000000
        /*0040*/ 	.short	0x0001
        /*0042*/ 	.short	0x0008
        /*0044*/ 	.byte	0x00, 0xf5, 0x21, 0x00


	//----- nvinfo : EIATTR_KPARAM_INFO
	.align		4
.L_15:
        /*0048*/ 	.byte	0x04, 0x17
        /*004a*/ 	.short	(.L_17 - .L_16)
.L_16:
        /*004c*/ 	.word	0x00000000
        /*0050*/ 	.short	0x0000
        /*0052*/ 	.short	0x0000
        /*0054*/ 	.byte	0x00, 0xf5, 0x21, 0x00


	//----- nvinfo : EIATTR_SPARSE_MMA_MASK
	.align		4
.L_17:
        /*0058*/ 	.byte	0x03, 0x50
        /*005a*/ 	.short	0x0000


	//----- nvinfo : EIATTR_MAXREG_COUNT
	.align		4
        /*005c*/ 	.byte	0x03, 0x1b
        /*005e*/ 	.short	0x00ff


	//----- nvinfo : EIATTR_MERCURY_ISA_VERSION
	.align		4
        /*0060*/ 	.byte	0x03, 0x5f
        /*0062*/ 	.short	0x0101


	//----- nvinfo : EIATTR_VRC_CTA_INIT_COUNT
	.align		4
        /*0064*/ 	.byte	0x02, 0x4a
	.zero		1
	.zero		1


	//----- nvinfo : EIATTR_EXIT_INSTR_OFFSETS
	.align		4
        /*0068*/ 	.byte	0x04, 0x1c
        /*006a*/ 	.short	(.L_19 - .L_18)


	//   ....[0]....
.L_18:
        /*006c*/ 	.word	0x00000070


	//   ....[1]....
        /*0070*/ 	.word	0x000000c0


	//   ....[2]....
        /*0074*/ 	.word	0x000006f0


	//   ....[3]....
        /*0078*/ 	.word	0x000009a0


	//   ....[4]....
        /*007c*/ 	.word	0x00000b50


	//   ....[5]....
        /*0080*/ 	.word	0x00000ce0


	//----- nvinfo : EIATTR_CBANK_PARAM_SIZE
	.align		4
.L_19:
        /*0084*/ 	.byte	0x03, 0x19
        /*0086*/ 	.short	0x0020


	//----- nvinfo : EIATTR_PARAM_CBANK
	.align		4
        /*0088*/ 	.byte	0x04, 0x0a
        /*008a*/ 	.short	(.L_21 - .L_20)
	.align		4
.L_20:
        /*008c*/ 	.word	index@(.nv.constant0._Z8multiplyPdS_S_jj)
        /*0090*/ 	.short	0x0380
        /*0092*/ 	.short	0x0020


	//----- nvinfo : EIATTR_SW_WAR
	.align		4
.L_21:
        /*0094*/ 	.byte	0x04, 0x36
        /*0096*/ 	.short	(.L_23 - .L_22)
.L_22:
        /*0098*/ 	.word	0x00000008
.L_23:


//--------------------- .nv.callgraph             --------------------------
	.section	.nv.callgraph,"",@"SHT_CUDA_CALLGRAPH"
	.align	4
	.sectionentsize	8
	.align		4
        /*0000*/ 	.word	0x00000000
	.align		4
        /*0004*/ 	.word	0xffffffff
	.align		4
        /*0008*/ 	.word	0x00000000
	.align		4
        /*000c*/ 	.word	0xfffffffe
	.align		4
        /*0010*/ 	.word	0x00000000
	.align		4
        /*0014*/ 	.word	0xfffffffd
	.align		4
        /*0018*/ 	.word	0x00000000
	.align		4
        /*001c*/ 	.word	0xfffffffc


//--------------------- .text._Z8multiplyPdS_S_jj --------------------------
	.section	.text._Z8multiplyPdS_S_jj,"ax",@progbits
	.align	128
        .global         _Z8multiplyPdS_S_jj
        .type           _Z8multiplyPdS_S_jj,@function
        .size           _Z8multiplyPdS_S_jj,(.L_x_6 - _Z8multiplyPdS_S_jj)
        .other          _Z8multiplyPdS_S_jj,@"STO_CUDA_ENTRY STV_DEFAULT"
_Z8multiplyPdS_S_jj:
.text._Z8multiplyPdS_S_jj:
[----:B------:R-:W-:Y:S01]  /*0000*/  LDC R1, c[0x0][0x37c] ;  /* 0x0000df00ff017b82 */ /* 0x000fe20000000800 */
[----:B------:R-:W0:Y:S07]  /*0010*/  S2R R0, SR_TID.X ;  /* 0x0000000000007919 */ /* 0x000e2e0000002100 */
[----:B------:R-:W0:Y:S01]  /*0020*/  S2UR UR4, SR_CTAID.X ;  /* 0x00000000000479c3 */ /* 0x000e220000002500 */
[----:B------:R-:W1:Y:S07]  /*0030*/  LDCU UR5, c[0x0][0x398] ;  /* 0x00007300ff0577ac */ /* 0x000e6e0008000800 */
[----:B------:R-:W0:Y:S02]  /*0040*/  LDC R5, c[0x0][0x360] ;  /* 0x0000d800ff057b82 */ /* 0x000e240000000800 */
[----:B0-----:R-:W-:-:S05]  /*0050*/  IMAD R5, R5, UR4, R0 ;  /* 0x0000000405057c24 */ /* 0x001fca000f8e0200 */
[----:B-1----:R-:W-:-:S13]  /*0060*/  ISETP.GE.U32.AND P0, PT, R5, UR5, PT ;  /* 0x0000000505007c0c */ /* 0x002fda000bf06070 */
[----:B------:R-:W-:Y:S05]  /*0070*/  @P0 EXIT ;  /* 0x000000000000094d */ /* 0x000fea0003800000 */
[----:B------:R-:W0:Y:S02]  /*0080*/  LDCU UR6, c[0x0][0x39c] ;  /* 0x00007380ff0677ac */ /* 0x000e240008000800 */
[----:B0-----:R-:W-:-:S05]  /*0090*/  IMAD R0, R5, UR6, RZ ;  /* 0x0000000605007c24 */ /* 0x001fca000f8e02ff */
[----:B------:R-:W-:-:S04]  /*00a0*/  IADD3 R3, PT, PT, R0, UR6, RZ ;  /* 0x0000000600037c10 */ /* 0x000fc8000fffe0ff */
[----:B------:R-:W-:-:S13]  /*00b0*/  ISETP.GE.U32.AND P0, PT, R0, R3, PT ;  /* 0x000000030000720c */ /* 0x000fda0003f06070 */
[----:B------:R-:W-:Y:S05]  /*00c0*/  @P0 EXIT ;  /* 0x000000000000094d */ /* 0x000fea0003800000 */
[----:B------:R-:W0:Y:S01]  /*00d0*/  LDC.64 R2, c[0x0][0x390] ;  /* 0x0000e400ff027b82 */ /* 0x000e220000000a00 */
[----:B------:R-:W1:Y:S01]  /*00e0*/  LDCU.64 UR10, c[0x0][0x358] ;  /* 0x00006b00ff0a77ac */ /* 0x000e620008000a00 */
[----:B0-----:R-:W-:-:S05]  /*00f0*/  IMAD.WIDE.U32 R2, R5, 0x8, R2 ;  /* 0x0000000805027825 */ /* 0x001fca00078e0002 */
[----:B-1----:R0:W5:Y:S01]  /*0100*/  LDG.E.64 R10, desc[UR10][R2.64] ;  /* 0x0000000a020a7981 */ /* 0x002162000c1e1b00 */
[----:B------:R-:W-:Y:S01]  /*0110*/  UIADD3 UR4, UPT, UPT, UR6, -0x1, URZ ;  /* 0xffffffff06047890 */ /* 0x000fe2000fffe0ff */
[----:B------:R-:W-:Y:S01]  /*0120*/  HFMA2 R4, -RZ, RZ, 0, 0 ;  /* 0x00000000ff047431 */ /* 0x000fe200000001ff */
[----:B------:R-:W-:Y:S02]  /*0130*/  ULOP3.LUT UR7, UR6, 0xf, URZ, 0xc0, !UPT ;  /* 0x0000000f06077892 */ /* 0x000fe4000f8ec0ff */
[----:B------:R-:W-:-:S09]  /*0140*/  UISETP.GE.U32.AND UP0, UPT, UR4, 0xf, UPT ;  /* 0x0000000f0400788c */ /* 0x000fd2000bf06070 */
[----:B0-----:R-:W-:Y:S05]  /*0150*/  BRA.U !UP0, `(.L_x_0) ;  /* 0x0000000508607547 */ /* 0x001fea000b800000 */
[----:B------:R-:W0:Y:S01]  /*0160*/  LDC.64 R4, c[0x0][0x380] ;  /* 0x0000e000ff047b82 */ /* 0x000e220000000a00 */
[----:B------:R-:W1:Y:S01]  /*0170*/  LDCU.64 UR4, c[0x0][0x388] ;  /* 0x00007100ff0477ac */ /* 0x000e620008000a00 */
[----:B------:R-:W-:-:S04]  /*0180*/  ULOP3.LUT UR8, UR6, 0xfffffff0, URZ, 0xc0, !UPT ;  /* 0xfffffff006087892 */ /* 0x000fc8000f8ec0ff */
[----:B------:R-:W-:Y:S02]  /*0190*/  UIADD3 UR9, UPT, UPT, -UR8, URZ, URZ ;  /* 0x000000ff08097290 */ /* 0x000fe4000fffe1ff */
[----:B-1----:R-:W-:-:S04]  /*01a0*/  UIADD3 UR4, UP0, UPT, UR4, 0x40, URZ ;  /* 0x0000004004047890 */ /* 0x002fc8000ff1e0ff */
[----:B------:R-:W-:Y:S01]  /*01b0*/  UIADD3.X UR5, UPT, UPT, URZ, UR5, URZ, UP0, !UPT ;  /* 0x00000005ff057290 */ /* 0x000fe200087fe4ff */
[----:B0-----:R-:W-:-:S03]  /*01c0*/  IMAD.WIDE.U32 R4, R0, 0x8, R4 ;  /* 0x0000000800047825 */ /* 0x001fc600078e0004 */
[----:B------:R-:W-:Y:S02]  /*01d0*/  IADD3 R12, P0, PT, R4, 0x40, RZ ;  /* 0x00000040040c7810 */ /* 0x000fe40007f1e0ff */
[----:B------:R-:W-:Y:S02]  /*01e0*/  MOV R4, UR8 ;  /* 0x0000000800047c02 */ /* 0x000fe40008000f00 */
[----:B------:R-:W-:Y:S01]  /*01f0*/  MOV R16, UR5 ;  /* 0x0000000500107c02 */ /* 0x000fe20008000f00 */
[----:B------:R-:W-:Y:S02]  /*0200*/  IMAD.X R13, RZ, RZ, R5, P0 ;  /* 0x000000ffff0d7224 */ /* 0x000fe400000e0605 */
[----:B------:R-:W-:-:S07]  /*0210*/  IMAD.U32 R5, RZ, RZ, UR4 ;  /* 0x00000004ff057e24 */ /* 0x000fce000f8e00ff */
.L_x_1:
[----:B------:R-:W-:Y:S01]  /*0220*/  IMAD.MOV.U32 R8, RZ, RZ, R5 ;  /* 0x000000ffff087224 */ /* 0x000fe200078e0005 */
[----:B------:R-:W-:Y:S01]  /*0230*/  MOV R9, R16 ;  /* 0x0000001000097202 */ /* 0x000fe20000000f00 */
[----:B------:R-:W-:Y:S01]  /*0240*/  IMAD.MOV.U32 R6, RZ, RZ, R12 ;  /* 0x000000ffff067224 */ /* 0x000fe200078e000c */
[----:B------:R-:W-:-:S03]  /*0250*/  MOV R7, R13 ;  /* 0x0000000d00077202 */ /* 0x000fc60000000f00 */
[----:B-1----:R-:W2:Y:S04]  /*0260*/  LDG.E.64 R14, desc[UR10][R8.64+-0x40] ;  /* 0xffffc00a080e7981 */ /* 0x002ea8000c1e1b00 */
[----:B------:R-:W2:Y:S02]  /*0270*/  LDG.E.64 R12, desc[UR10][R6.64+-0x40] ;  /* 0xffffc00a060c7981 */ /* 0x000ea4000c1e1b00 */
[----:B--2--5:R-:W-:-:S07]  /*0280*/  DFMA R12, R12, R14, R10 ;  /* 0x0000000e0c0c722b */ /* 0x024fce000000000a */
[----:B------:R0:W-:Y:S04]  /*0290*/  STG.E.64 desc[UR10][R2.64], R12 ;  /* 0x0000000c02007986 */ /* 0x0001e8000c101b0a */
[----:B------:R-:W2:Y:S04]  /*02a0*/  LDG.E.64 R10, desc[UR10][R6.64+-0x38] ;  /* 0xffffc80a060a7981 */ /* 0x000ea8000c1e1b00 */
[----:B------:R-:W2:Y:S02]  /*02b0*/  LDG.E.64 R14, desc[UR10][R8.64+-0x38] ;  /* 0xffffc80a080e7981 */ /* 0x000ea4000c1e1b00 */
[----:B--2---:R-:W-:-:S07]  /*02c0*/  DFMA R10, R10, R14, R12 ;  /* 0x0000000e0a0a722b */ /* 0x004fce000000000c */
[----:B------:R1:W-:Y:S04]  /*02d0*/  STG.E.64 desc[UR10][R2.64], R10 ;  /* 0x0000000a02007986 */ /* 0x0003e8000c101b0a */
[----:B------:R-:W2:Y:S04]  /*02e0*/  LDG.E.64 R14, desc[UR10][R6.64+-0x30] ;  /* 0xffffd00a060e7981 */ /* 0x000ea8000c1e1b00 */
[----:B------:R-:W2:Y:S02]  /*02f0*/  LDG.E.64 R16, desc[UR10][R8.64+-0x30] ;  /* 0xffffd00a08107981 */ /* 0x000ea4000c1e1b00 */
[----:B--2---:R-:W-:-:S07]  /*0300*/  DFMA R14, R14, R16, R10 ;  /* 0x000000100e0e722b */ /* 0x004fce000000000a */
[----:B------:R2:W-:Y:S04]  /*0310*/  STG.E.64 desc[UR10][R2.64], R14 ;  /* 0x0000000e02007986 */ /* 0x0005e8000c101b0a */
[----:B------:R-:W3:Y:S04]  /*0320*/  LDG.E.64 R16, desc[UR10][R6.64+-0x28] ;  /* 0xffffd80a06107981 */ /* 0x000ee8000c1e1b00 */
[----:B------:R-:W3:Y:S02]  /*0330*/  LDG.E.64 R18, desc[UR10][R8.64+-0x28] ;  /* 0xffffd80a08127981 */ /* 0x000ee4000c1e1b00 */
[----:B---3--:R-:W-:-:S07]  /*0340*/  DFMA R16, R16, R18, R14 ;  /* 0x000000121010722b */ /* 0x008fce000000000e */
[----:B------:R3:W-:Y:S04]  /*0350*/  STG.E.64 desc[UR10][R2.64], R16 ;  /* 0x0000001002007986 */ /* 0x0007e8000c101b0a */
[----:B0-----:R-:W4:Y:S04]  /*0360*/  LDG.E.64 R12, desc[UR10][R6.64+-0x20] ;  /* 0xffffe00a060c7981 */ /* 0x001f28000c1e1b00 */
[----:B------:R-:W4:Y:S02]  /*0370*/  LDG.E.64 R18, desc[UR10][R8.64+-0x20] ;  /* 0xffffe00a08127981 */ /* 0x000f24000c1e1b00 */
[----:B----4-:R-:W-:-:S07]  /*0380*/  DFMA R12, R12, R18, R16 ;  /* 0x000000120c0c722b */ /* 0x010fce0000000010 */
[----:B------:R0:W-:Y:S04]  /*0390*/  STG.E.64 desc[UR10][R2.64], R12 ;  /* 0x0000000c02007986 */ /* 0x0001e8000c101b0a */
[----:B-1----:R-:W4:Y:S04]  /*03a0*/  LDG.E.64 R10, desc[UR10][R6.64+-0x18] ;  /* 0xffffe80a060a7981 */ /* 0x002f28000c1e1b00 */
[----:B------:R-:W4:Y:S02]  /*03b0*/  LDG.E.64 R18, desc[UR10][R8.64+-0x18] ;  /* 0xffffe80a08127981 */ /* 0x000f24000c1e1b00 */
[----:B----4-:R-:W-:-:S07]  /*03c0*/  DFMA R10, R10, R18, R12 ;  /* 0x000000120a0a722b */ /* 0x010fce000000000c */
[----:B------:R1:W-:Y:S04]  /*03d0*/  STG.E.64 desc[UR10][R2.64], R10 ;  /* 0x0000000a02007986 */ /* 0x0003e8000c101b0a */
[----:B--2---:R-:W2:Y:S04]  /*03e0*/  LDG.E.64 R14, desc[UR10][R6.64+-0x10] ;  /* 0xfffff00a060e7981 */ /* 0x004ea8000c1e1b00 */
[----:B------:R-:W2:Y:S02]  /*03f0*/  LDG.E.64 R18, desc[UR10][R8.64+-0x10] ;  /* 0xfffff00a08127981 */ /* 0x000ea4000c1e1b00 */
[----:B--2---:R-:W-:-:S07]  /*0400*/  DFMA R14, R14, R18, R10 ;  /* 0x000000120e0e722b */ /* 0x004fce000000000a */
[----:B------:R2:W-:Y:S04]  /*0410*/  STG.E.64 desc[UR10][R2.64], R14 ;  /* 0x0000000e02007986 */ /* 0x0005e8000c101b0a */
[----:B---3--:R-:W3:Y:S04]  /*0420*/  LDG.E.64 R16, desc[UR10][R6.64+-0x8] ;  /* 0xfffff80a06107981 */ /* 0x008ee8000c1e1b00 */
        /* <DEDUP_REMOVED lines=27> */
[----:B------:R-:W4:Y:S04]  /*05e0*/  LDG.E.64 R10, desc[UR10][R6.64+0x30] ;  /* 0x0000300a060a7981 */ /* 0x000f28000c1e1b00 */
[----:B--2---:R-:W4:Y:S02]  /*05f0*/  LDG.E.64 R14, desc[UR10][R8.64+0x30] ;  /* 0x0000300a080e7981 */ /* 0x004f24000c1e1b00 */
[----:B----4-:R-:W-:-:S07]  /*0600*/  DFMA R14, R10, R14, R18 ;  /* 0x0000000e0a0e722b */ /* 0x010fce0000000012 */
[----:B------:R1:W-:Y:S04]  /*0610*/  STG.E.64 desc[UR10][R2.64], R14 ;  /* 0x0000000e02007986 */ /* 0x0003e8000c101b0a */
[----:B------:R-:W2:Y:S04]  /*0620*/  LDG.E.64 R10, desc[UR10][R6.64+0x38] ;  /* 0x0000380a060a7981 */ /* 0x000ea8000c1e1b00 */
[----:B---3--:R-:W2:Y:S01]  /*0630*/  LDG.E.64 R16, desc[UR10][R8.64+0x38] ;  /* 0x0000380a08107981 */ /* 0x008ea2000c1e1b00 */
[----:B------:R-:W-:-:S04]  /*0640*/  UIADD3 UR9, UPT, UPT, UR9, 0x10, URZ ;  /* 0x0000001009097890 */ /* 0x000fc8000fffe0ff */
[----:B------:R-:W-:Y:S01]  /*0650*/  UISETP.NE.AND UP0, UPT, UR9, URZ, UPT ;  /* 0x000000ff0900728c */ /* 0x000fe2000bf05270 */
[----:B------:R-:W-:Y:S02]  /*0660*/  IADD3 R5, P0, PT, R8, 0x80, RZ ;  /* 0x0000008008057810 */ /* 0x000fe40007f1e0ff */
[----:B0-----:R-:W-:Y:S01]  /*0670*/  IADD3 R12, P1, PT, R6, 0x80, RZ ;  /* 0x00000080060c7810 */ /* 0x001fe20007f3e0ff */
[----:B------:R-:W-:-:S03]  /*0680*/  VIADD R0, R0, 0x10 ;  /* 0x0000001000007836 */ /* 0x000fc60000000000 */
[----:B------:R-:W-:Y:S01]  /*0690*/  IADD3.X R13, PT, PT, RZ, R7, RZ, P1, !PT ;  /* 0x00000007ff0d7210 */ /* 0x000fe20000ffe4ff */
[----:B--2---:R-:W-:-:S07]  /*06a0*/  DFMA R10, R10, R16, R14 ;  /* 0x000000100a0a722b */ /* 0x004fce000000000e */
[----:B------:R1:W-:Y:S01]  /*06b0*/  STG.E.64 desc[UR10][R2.64], R10 ;  /* 0x0000000a02007986 */ /* 0x0003e2000c101b0a */
[----:B------:R-:W-:Y:S01]  /*06c0*/  IMAD.X R16, RZ, RZ, R9, P0 ;  /* 0x000000ffff107224 */ /* 0x000fe200000e0609 */
[----:B------:R-:W-:Y:S06]  /*06d0*/  BRA.U UP0, `(.L_x_1) ;  /* 0xfffffff900d07547 */ /* 0x000fec000b83ffff */
.L_x_0:
[----:B------:R-:W-:-:S13]  /*06e0*/  ISETP.NE.AND P0, PT, RZ, UR7, PT ;  /* 0x00000007ff007c0c */ /* 0x000fda000bf05270 */
[----:B------:R-:W-:Y:S05]  /*06f0*/  @!P0 EXIT ;  /* 0x000000000000894d */ /* 0x000fea0003800000 */
[----:B------:R-:W-:Y:S02]  /*0700*/  UISETP.GE.U32.AND UP0, UPT, UR7, 0x8, UPT ;  /* 0x000000080700788c */ /* 0x000fe4000bf06070 */
[----:B------:R-:W-:-:S07]  /*0710*/  ULOP3.LUT UR4, UR6, 0x7, URZ, 0xc0, !UPT ;  /* 0x0000000706047892 */ /* 0x000fce000f8ec0ff */
[----:B------:R-:W-:Y:S05]  /*0720*/  BRA.U !UP0, `(.L_x_2) ;  /* 0x0000000108987547 */ /* 0x000fea000b800000 */
[----:B------:R-:W0:Y:S08]  /*0730*/  LDC.64 R8, c[0x0][0x380] ;  /* 0x0000e000ff087b82 */ /* 0x000e300000000a00 */
[----:B------:R-:W2:Y:S01]  /*0740*/  LDC.64 R6, c[0x0][0x388] ;  /* 0x0000e200ff067b82 */ /* 0x000ea20000000a00 */
[----:B0-----:R-:W-:-:S05]  /*0750*/  IMAD.WIDE.U32 R8, R0, 0x8, R8 ;  /* 0x0000000800087825 */ /* 0x001fca00078e0008 */
[----:B------:R-:W3:Y:S01]  /*0760*/  LDG.E.64 R12, desc[UR10][R8.64] ;  /* 0x0000000a080c7981 */ /* 0x000ee2000c1e1b00 */
[----:B--2---:R-:W-:-:S05]  /*0770*/  IMAD.WIDE.U32 R6, R4, 0x8, R6 ;  /* 0x0000000804067825 */ /* 0x004fca00078e0006 */
[----:B-1----:R-:W3:Y:S02]  /*0780*/  LDG.E.64 R14, desc[UR10][R6.64] ;  /* 0x0000000a060e7981 */ /* 0x002ee4000c1e1b00 */
[----:B---3-5:R-:W-:-:S07]  /*0790*/  DFMA R12, R12, R14, R10 ;  /* 0x0000000e0c0c722b */ /* 0x028fce000000000a */
        /* <DEDUP_REMOVED lines=27> */
[----:B------:R-:W-:Y:S01]  /*0950*/  IADD3 R0, PT, PT, R0, 0x8, RZ ;  /* 0x0000000800007810 */ /* 0x000fe20007ffe0ff */
[----:B------:R-:W-:Y:S01]  /*0960*/  VIADD R4, R4, 0x8 ;  /* 0x0000000804047836 */ /* 0x000fe20000000000 */
[----:B--2---:R-:W-:-:S07]  /*0970*/  DFMA R10, R10, R16, R14 ;  /* 0x000000100a0a722b */ /* 0x004fce000000000e */
[----:B------:R0:W-:Y:S04]  /*0980*/  STG.E.64 desc[UR10][R2.64], R10 ;  /* 0x0000000a02007986 */ /* 0x0001e8000c101b0a */
.L_x_2:
[----:B------:R-:W-:-:S13]  /*0990*/  ISETP.NE.AND P0, PT, RZ, UR4, PT ;  /* 0x00000004ff007c0c */ /* 0x000fda000bf05270 */
[----:B------:R-:W-:Y:S05]  /*09a0*/  @!P0 EXIT ;  /* 0x000000000000894d */ /* 0x000fea0003800000 */
[----:B------:R-:W-:Y:S02]  /*09b0*/  UISETP.GE.U32.AND UP0, UPT, UR4, 0x4, UPT ;  /* 0x000000040400788c */ /* 0x000fe4000bf06070 */
[----:B------:R-:W-:-:S07]  /*09c0*/  ULOP3.LUT UR4, UR6, 0x3, URZ, 0xc0, !UPT ;  /* 0x0000000306047892 */ /* 0x000fce000f8ec0ff */
[----:B------:R-:W-:Y:S05]  /*09d0*/  BRA.U !UP0, `(.L_x_3) ;  /* 0x0000000108587547 */ /* 0x000fea000b800000 */
[----:B------:R-:W2:Y:S08]  /*09e0*/  LDC.64 R8, c[0x0][0x380] ;  /* 0x0000e000ff087b82 */ /* 0x000eb00000000a00 */
[----:B------:R-:W3:Y:S01]  /*09f0*/  LDC.64 R6, c[0x0][0x388] ;  /* 0x0000e200ff067b82 */ /* 0x000ee20000000a00 */
[----:B--2---:R-:W-:-:S05]  /*0a00*/  IMAD.WIDE.U32 R8, R0, 0x8, R8 ;  /* 0x0000000800087825 */ /* 0x004fca00078e0008 */
[----:B0-----:R-:W2:Y:S01]  /*0a10*/  LDG.E.64 R12, desc[UR10][R8.64] ;  /* 0x0000000a080c7981 */ /* 0x001ea2000c1e1b00 */
[----:B---3--:R-:W-:-:S05]  /*0a20*/  IMAD.WIDE.U32 R6, R4, 0x8, R6 ;  /* 0x0000000804067825 */ /* 0x008fca00078e0006 */
[----:B-1----:R-:W2:Y:S02]  /*0a30*/  LDG.E.64 R14, desc[UR10][R6.64] ;  /* 0x0000000a060e7981 */ /* 0x002ea4000c1e1b00 */
[----:B--2--5:R-:W-:-:S07]  /*0a40*/  DFMA R12, R12, R14, R10 ;  /* 0x0000000e0c0c722b */ /* 0x024fce000000000a */
[----:B------:R2:W-:Y:S04]  /*0a50*/  STG.E.64 desc[UR10][R2.64], R12 ;  /* 0x0000000c02007986 */ /* 0x0005e8000c101b0a */
[----:B------:R-:W3:Y:S04]  /*0a60*/  LDG.E.64 R10, desc[UR10][R8.64+0x8] ;  /* 0x0000080a080a7981 */ /* 0x000ee8000c1e1b00 */
[----:B------:R-:W3:Y:S02]  /*0a70*/  LDG.E.64 R14, desc[UR10][R6.64+0x8] ;  /* 0x0000080a060e7981 */ /* 0x000ee4000c1e1b00 */
[----:B---3--:R-:W-:-:S07]  /*0a80*/  DFMA R14, R10, R14, R12 ;  /* 0x0000000e0a0e722b */ /* 0x008fce000000000c */
[----:B------:R2:W-:Y:S04]  /*0a90*/  STG.E.64 desc[UR10][R2.64], R14 ;  /* 0x0000000e02007986 */ /* 0x0005e8000c101b0a */
[----:B------:R-:W3:Y:S04]  /*0aa0*/  LDG.E.64 R10, desc[UR10][R8.64+0x10] ;  /* 0x0000100a080a7981 */ /* 0x000ee8000c1e1b00 */
[----:B------:R-:W3:Y:S02]  /*0ab0*/  LDG.E.64 R16, desc[UR10][R6.64+0x10] ;  /* 0x0000100a06107981 */ /* 0x000ee4000c1e1b00 */
[----:B---3--:R-:W-:-:S07]  /*0ac0*/  DFMA R16, R10, R16, R14 ;  /* 0x000000100a10722b */ /* 0x008fce000000000e */
[----:B------:R2:W-:Y:S04]  /*0ad0*/  STG.E.64 desc[UR10][R2.64], R16 ;  /* 0x0000001002007986 */ /* 0x0005e8000c101b0a */
[----:B------:R-:W3:Y:S04]  /*0ae0*/  LDG.E.64 R10, desc[UR10][R8.64+0x18] ;  /* 0x0000180a080a7981 */ /* 0x000ee8000c1e1b00 */
[----:B------:R-:W3:Y:S01]  /*0af0*/  LDG.E.64 R18, desc[UR10][R6.64+0x18] ;  /* 0x0000180a06127981 */ /* 0x000ee2000c1e1b00 */
[----:B------:R-:W-:Y:S01]  /*0b00*/  IADD3 R0, PT, PT, R0, 0x4, RZ ;  /* 0x0000000400007810 */ /* 0x000fe20007ffe0ff */
[----:B------:R-:W-:Y:S01]  /*0b10*/  VIADD R4, R4, 0x4 ;  /* 0x0000000404047836 */ /* 0x000fe20000000000 */
[----:B---3--:R-:W-:-:S07]  /*0b20*/  DFMA R10, R10, R18, R16 ;  /* 0x000000120a0a722b */ /* 0x008fce0000000010 */
[----:B------:R2:W-:Y:S04]  /*0b30*/  STG.E.64 desc[UR10][R2.64], R10 ;  /* 0x0000000a02007986 */ /* 0x0005e8000c101b0a */
.L_x_3:
[----:B------:R-:W-:-:S13]  /*0b40*/  ISETP.NE.AND P0, PT, RZ, UR4, PT ;  /* 0x00000004ff007c0c */ /* 0x000fda000bf05270 */
[----:B------:R-:W-:Y:S05]  /*0b50*/  @!P0 EXIT ;  /* 0x000000000000894d */ /* 0x000fea0003800000 */
[----:B------:R-:W3:Y:S01]  /*0b60*/  LDC.64 R6, c[0x0][0x380] ;  /* 0x0000e000ff067b82 */ /* 0x000ee20000000a00 */
[----:B------:R-:W-:-:S07]  /*0b70*/  UIADD3 UR4, UPT, UPT, -UR4, URZ, URZ ;  /* 0x000000ff04047290 */ /* 0x000fce000fffe1ff */
[----:B------:R-:W4:Y:S01]  /*0b80*/  LDC.64 R8, c[0x0][0x388] ;  /* 0x0000e200ff087b82 */ /* 0x000f220000000a00 */
[----:B---3--:R-:W-:-:S04]  /*0b90*/  IMAD.WIDE.U32 R6, R0, 0x8, R6 ;  /* 0x0000000800067825 */ /* 0x008fc800078e0006 */
[----:B0-2---:R-:W-:Y:S02]  /*0ba0*/  IMAD.MOV.U32 R13, RZ, RZ, R7 ;  /* 0x000000ffff0d7224 */ /* 0x005fe400078e0007 */
[----:B----4-:R-:W-:Y:S01]  /*0bb0*/  IMAD.WIDE.U32 R4, R4, 0x8, R8 ;  /* 0x0000000804047825 */ /* 0x010fe200078e0008 */
[----:B------:R-:W-:-:S03]  /*0bc0*/  MOV R8, R6 ;  /* 0x0000000600087202 */ /* 0x000fc60000000f00 */
[----:B------:R-:W-:Y:S01]  /*0bd0*/  IMAD.MOV.U32 R9, RZ, RZ, R5 ;  /* 0x000000ffff097224 */ /* 0x000fe200078e0005 */
[----:B------:R-:W-:-:S07]  /*0be0*/  MOV R0, R4 ;  /* 0x0000000400007202 */ /* 0x000fce0000000f00 */
.L_x_4:
[----:B------:R-:W-:Y:S01]  /*0bf0*/  MOV R4, R8 ;  /* 0x0000000800047202 */ /* 0x000fe20000000f00 */
[----:B------:R-:W-:Y:S01]  /*0c00*/  IMAD.MOV.U32 R5, RZ, RZ, R13 ;  /* 0x000000ffff057224 */ /* 0x000fe200078e000d */
[----:B------:R-:W-:Y:S01]  /*0c10*/  MOV R6, R0 ;  /* 0x0000000000067202 */ /* 0x000fe20000000f00 */
[----:B------:R-:W-:-:S04]  /*0c20*/  IMAD.MOV.U32 R7, RZ, RZ, R9 ;  /* 0x000000ffff077224 */ /* 0x000fc800078e0009 */
[----:B------:R-:W1:Y:S04]  /*0c30*/  LDG.E.64 R4, desc[UR10][R4.64] ;  /* 0x0000000a04047981 */ /* 0x000e68000c1e1b00 */
[----:B------:R-:W1:Y:S01]  /*0c40*/  LDG.E.64 R6, desc[UR10][R6.64] ;  /* 0x0000000a06067981 */ /* 0x000e62000c1e1b00 */
[----:B------:R-:W-:Y:S01]  /*0c50*/  UIADD3 UR4, UPT, UPT, UR4, 0x1, URZ ;  /* 0x0000000104047890 */ /* 0x000fe2000fffe0ff */
[----:B------:R-:W-:Y:S02]  /*0c60*/  IADD3 R0, P1, PT, R0, 0x8, RZ ;  /* 0x0000000800007810 */ /* 0x000fe40007f3e0ff */
[----:B------:R-:W-:Y:S01]  /*0c70*/  IADD3 R8, P0, PT, R8, 0x8, RZ ;  /* 0x0000000808087810 */ /* 0x000fe20007f1e0ff */
[----:B------:R-:W-:Y:S02]  /*0c80*/  UISETP.NE.AND UP0, UPT, UR4, URZ, UPT ;  /* 0x000000ff0400728c */ /* 0x000fe4000bf05270 */
[----:B------:R-:W-:Y:S01]  /*0c90*/  IMAD.X R9, RZ, RZ, R9, P1 ;  /* 0x000000ffff097224 */ /* 0x000fe200008e0609 */
[----:B------:R-:W-:Y:S01]  /*0ca0*/  IADD3.X R13, PT, PT, RZ, R13, RZ, P0, !PT ;  /* 0x0000000dff0d7210 */ /* 0x000fe200007fe4ff */
[----:B01---5:R-:W-:-:S07]  /*0cb0*/  DFMA R10, R4, R6, R10 ;  /* 0x00000006040a722b */ /* 0x023fce000000000a */
[----:B------:R0:W-:Y:S01]  /*0cc0*/  STG.E.64 desc[UR10][R2.64], R10 ;  /* 0x0000000a02007986 */ /* 0x0001e2000c101b0a */
[----:B------:R-:W-:Y:S05]  /*0cd0*/  BRA.U UP0, `(.L_x_4) ;  /* 0xfffffffd00c47547 */ /* 0x000fea000b83ffff */
[----:B------:R-:W-:Y:S05]  /*0ce0*/  EXIT ;  /* 0x000000000000794d */ /* 0x000fea0003800000 */
.L_x_5:
[----:B------:R-:W-:-:S00]  /*0cf0*/  BRA `(.L_x_5) ;  /* 0xfffffffc00fc7947 */ /* 0x000fc0000383ffff */
[----:B------:R-:W-:-:S00]  /*0d00*/  NOP ;  /* 0x0000000000007918 */ /* 0x000fc00000000000 */
[----:B------:R-:W-:-:S00]  /*0d10*/  NOP ;  /* 0x0000000000007918 */ /* 0x000fc00000000000 */
[----:B------:R-:W-:-:S00]  /*0d20*/  NOP ;  /* 0x0000000000007918 */ /* 0x000fc00000000000 */
[----:B------:R-:W-:-:S00]  /*0d30*/  NOP ;  /* 0x0000000000007918 */ /* 0x000fc00000000000 */
[----:B------:R-:W-:-:S00]  /*0d40*/  NOP ;  /* 0x0000000000007918 */ /* 0x000fc00000000000 */
[----:B------:R-:W-:-:S00]  /*0d50*/  NOP ;  /* 0x0000000000007918 */ /* 0x000fc00000000000 */
[----:B------:R-:W-:-:S00]  /*0d60*/  NOP ;  /* 0x0000000000007918 */ /* 0x000fc00000000000 */
[----:B------:R-:W-:-:S00]  /*0d70*/  NOP ;  /* 0x0000000000007918 */ /* 0x000fc00000000000 */
.L_x_6:


//--------------------- .nv.shared.reserved.0     --------------------------
	.section	.nv.shared.reserved.0,"aw",@nobits
	.weak		__nv_reservedSMEM_offset_0_alias
	.size		__nv_reservedSMEM_offset_0_alias, 0, 64
	.other		__nv_reservedSMEM_offset_0_alias,@"STO_CUDA_RESERVED_SHARED STV_DEFAULT"
__nv_reservedSMEM_offset_0_alias:
	.zero		0
	.zero		64


//--------------------- .nv.constant0._Z8multiplyPdS_S_jj --------------------------
	.section	.nv.constant0._Z8multiplyPdS_S_jj,"a",@progbits
	.sectionflags	@""
	.align	4
.nv.constant0._Z8multiplyPdS_S_jj:
	.zero		928


//--------------------- SYMBOLS --------------------------

	.type		.nv.reservedSmem.offset0,@object
	.size		.nv.reservedSmem.offset0,0x4
